//
// Generated by NVIDIA NVVM Compiler
//
// Compiler Build ID: CL-36424714
// Cuda compilation tools, release 13.0, V13.0.88
// Based on NVVM 20.0.0
//

.version 9.0
.target sm_100
.address_size 64

	// .globl	_Z7computefffffiffffffffffff
.extern .func  (.param .b32 func_retval0) vprintf
(
	.param .b64 vprintf_param_0,
	.param .b64 vprintf_param_1
)
;
.global .align 1 .b8 $str[7] = {37, 46, 49, 55, 103, 10};

.visible .entry _Z7computefffffiffffffffffff(
	.param .f32 _Z7computefffffiffffffffffff_param_0,
	.param .f32 _Z7computefffffiffffffffffff_param_1,
	.param .f32 _Z7computefffffiffffffffffff_param_2,
	.param .f32 _Z7computefffffiffffffffffff_param_3,
	.param .f32 _Z7computefffffiffffffffffff_param_4,
	.param .u32 _Z7computefffffiffffffffffff_param_5,
	.param .f32 _Z7computefffffiffffffffffff_param_6,
	.param .f32 _Z7computefffffiffffffffffff_param_7,
	.param .f32 _Z7computefffffiffffffffffff_param_8,
	.param .f32 _Z7computefffffiffffffffffff_param_9,
	.param .f32 _Z7computefffffiffffffffffff_param_10,
	.param .f32 _Z7computefffffiffffffffffff_param_11,
	.param .f32 _Z7computefffffiffffffffffff_param_12,
	.param .f32 _Z7computefffffiffffffffffff_param_13,
	.param .f32 _Z7computefffffiffffffffffff_param_14,
	.param .f32 _Z7computefffffiffffffffffff_param_15,
	.param .f32 _Z7computefffffiffffffffffff_param_16,
	.param .f32 _Z7computefffffiffffffffffff_param_17
)
{
	.local .align 8 .b8 	__local_depot0[8];
	.reg .b64 	%SP;
	.reg .b64 	%SPL;
	.reg .pred 	%p<12>;
	.reg .b32 	%r<7>;
	.reg .b32 	%f<119>;
	.reg .b64 	%rd<5>;
	.reg .b64 	%fd<2>;

	mov.u64 	%SPL, __local_depot0;
	cvta.local.u64 	%SP, %SPL;
	ld.param.f32 	%f118, [_Z7computefffffiffffffffffff_param_0];
	ld.param.f32 	%f21, [_Z7computefffffiffffffffffff_param_1];
	ld.param.f32 	%f7, [_Z7computefffffiffffffffffff_param_2];
	ld.param.f32 	%f8, [_Z7computefffffiffffffffffff_param_3];
	ld.param.f32 	%f9, [_Z7computefffffiffffffffffff_param_4];
	ld.param.u32 	%r1, [_Z7computefffffiffffffffffff_param_5];
	ld.param.f32 	%f10, [_Z7computefffffiffffffffffff_param_7];
	ld.param.f32 	%f11, [_Z7computefffffiffffffffffff_param_8];
	ld.param.f32 	%f12, [_Z7computefffffiffffffffffff_param_9];
	ld.param.f32 	%f13, [_Z7computefffffiffffffffffff_param_10];
	ld.param.f32 	%f14, [_Z7computefffffiffffffffffff_param_11];
	ld.param.f32 	%f15, [_Z7computefffffiffffffffffff_param_12];
	ld.param.f32 	%f16, [_Z7computefffffiffffffffffff_param_13];
	ld.param.f32 	%f17, [_Z7computefffffiffffffffffff_param_14];
	ld.param.f32 	%f18, [_Z7computefffffiffffffffffff_param_15];
	ld.param.f32 	%f19, [_Z7computefffffiffffffffffff_param_16];
	ld.param.f32 	%f20, [_Z7computefffffiffffffffffff_param_17];
	mul.f32 	%f22, %f21, 0f80000000;
	setp.geu.f32 	%p1, %f118, %f22;
	@%p1 bra 	$L__BB0_6;
	div.rn.f32 	%f23, %f9, 0f00000000;
	fma.rn.f32 	%f24, %f7, %f8, %f23;
	setp.neu.f32 	%p2, %f118, %f24;
	@%p2 bra 	$L__BB0_6;
	mul.f32 	%f25, %f10, %f11;
	mul.f32 	%f26, %f25, %f12;
	mul.f32 	%f118, %f26, 0f00000000;
	setp.lt.s32 	%p3, %r1, 1;
	@%p3 bra 	$L__BB0_4;
	mov.f32 	%f27, 0fFB3CEF09;
	rsqrt.approx.ftz.f32 	%f28, %f27;
	mul.f32 	%f29, %f28, 0fFB3CEF09;
	mul.f32 	%f30, %f28, 0f3F000000;
	neg.f32 	%f31, %f29;
	fma.rn.f32 	%f32, %f31, %f30, 0f3F000000;
	fma.rn.f32 	%f33, %f29, %f32, %f29;
	mul.f32 	%f34, %f33, %f33;
	fma.rn.f32 	%f35, %f34, 0f3D4DD2F7, 0f3C99CA97;
	fma.rn.f32 	%f36, %f35, %f34, 0f3D3F90E8;
	fma.rn.f32 	%f37, %f36, %f34, 0f3D993CCF;
	fma.rn.f32 	%f38, %f37, %f34, 0f3E2AAC04;
	mul.f32 	%f39, %f34, %f38;
	fma.rn.f32 	%f40, %f39, %f33, %f33;
	mul.f32 	%f41, %f40, 0fC0000000;
	fma.rn.f32 	%f42, 0f3F6EE581, 0f3FD774EB, %f41;
	setp.num.f32 	%p4, %f42, %f42;
	abs.f32 	%f43, %f42;
	neg.f32 	%f44, %f43;
	selp.f32 	%f118, %f44, %f42, %p4;
$L__BB0_4:
	mov.f32 	%f45, 0f7B826A13;
	div.rn.f32 	%f46, %f45, %f14;
	add.f32 	%f47, %f13, %f46;
	add.f32 	%f48, %f47, 0f8000007D;
	add.f32 	%f49, %f48, 0fF9C2E774;
	setp.geu.f32 	%p5, %f118, %f49;
	@%p5 bra 	$L__BB0_6;
	mov.f32 	%f50, 0f00000000;
	sub.f32 	%f51, %f50, %f15;
	add.f32 	%f52, %f51, 0f03F91EE8;
	mov.f32 	%f53, 0f000003E3;
	div.rn.f32 	%f54, %f53, %f52;
	sub.f32 	%f55, %f54, %f16;
	add.f32 	%f56, %f18, 0fFF800000;
	mov.f32 	%f57, 0fFA0AA6CC;
	div.rn.f32 	%f58, %f57, %f56;
	add.f32 	%f59, %f58, 0f8000037A;
	abs.f32 	%f60, %f59;
	mov.f32 	%f61, 0f3FB8AA3B;
	mul.rn.f32 	%f62, %f60, %f61;
	cvt.rzi.f32.f32 	%f63, %f62;
	abs.f32 	%f64, %f63;
	setp.gt.f32 	%p6, %f64, 0f42FC0000;
	mov.f32 	%f65, 0f42FC0000;
	copysign.f32 	%f66, %f63, %f65;
	selp.f32 	%f67, %f66, %f63, %p6;
	fma.rn.f32 	%f68, %f67, 0fBF317218, %f60;
	fma.rn.f32 	%f69, %f67, 0f3102E308, %f68;
	mul.f32 	%f70, %f69, 0f3FB8AA3B;
	add.f32 	%f71, %f67, 0f4B40007D;
	mov.b32 	%r2, %f71;
	shl.b32 	%r3, %r2, 23;
	mov.b32 	%f72, %r3;
	ex2.approx.ftz.f32 	%f73, %f70;
	mul.f32 	%f74, %f73, %f72;
	mov.f32 	%f75, 0f3E000000;
	div.approx.ftz.f32 	%f76, %f75, %f74;
	fma.rn.f32 	%f77, %f74, 0f40000000, %f76;
	mul.f32 	%f78, %f17, %f77;
	mul.f32 	%f79, %f19, %f20;
	mov.f32 	%f80, 0f842A05A7;
	sub.f32 	%f81, %f80, %f79;
	add.f32 	%f82, %f81, 0fF818D458;
	add.f32 	%f83, %f82, 0fFA15C2A4;
	abs.f32 	%f84, %f83;
	abs.f32 	%f85, %f78;
	setp.gt.f32 	%p7, %f85, %f84;
	selp.f32 	%f86, %f85, %f84, %p7;
	selp.f32 	%f87, %f84, %f85, %p7;
	div.rn.f32 	%f88, %f87, %f86;
	mul.f32 	%f89, %f88, %f88;
	fma.rn.f32 	%f90, %f89, 0f3B33710B, 0fBC807748;
	fma.rn.f32 	%f91, %f90, %f89, 0f3D2CDAB2;
	fma.rn.f32 	%f92, %f91, %f89, 0fBD992D10;
	fma.rn.f32 	%f93, %f92, %f89, 0f3DD9EA6C;
	fma.rn.f32 	%f94, %f93, %f89, 0fBE117CB1;
	fma.rn.f32 	%f95, %f94, %f89, 0f3E4CBCE0;
	fma.rn.f32 	%f96, %f95, %f89, 0fBEAAAA7D;
	mul.f32 	%f97, %f89, %f96;
	fma.rn.f32 	%f98, %f97, %f88, %f88;
	neg.f32 	%f99, %f98;
	fma.rn.f32 	%f100, 0f3F6EE581, 0f3FD774EB, %f99;
	selp.f32 	%f101, %f100, %f98, %p7;
	selp.f32 	%f102, 0f3F6EE581, 0f3FEEE581, %p7;
	selp.f32 	%f103, %f98, %f99, %p7;
	mov.b32 	%r4, %f83;
	fma.rn.f32 	%f104, %f102, 0f3FD774EB, %f103;
	setp.lt.s32 	%p8, %r4, 0;
	selp.f32 	%f105, %f104, %f101, %p8;
	add.f32 	%f106, %f84, %f85;
	setp.eq.f32 	%p9, %f86, 0f00000000;
	selp.f32 	%f107, 0f40490FDB, 0f00000000, %p8;
	setp.eq.f32 	%p10, %f84, %f85;
	selp.f32 	%f108, 0f4016CBE4, 0f3F490FDB, %p8;
	selp.f32 	%f109, %f108, %f105, %p10;
	selp.f32 	%f110, %f107, %f109, %p9;
	abs.f32 	%f111, %f106;
	setp.nan.f32 	%p11, %f111, %f111;
	copysign.f32 	%f112, %f78, %f110;
	selp.f32 	%f113, %f106, %f112, %p11;
	mul.f32 	%f114, %f113, 0f80000328;
	sqrt.rn.f32 	%f115, %f114;
	add.f32 	%f116, %f55, %f115;
	add.f32 	%f118, %f118, %f116;
$L__BB0_6:
	add.u64 	%rd1, %SP, 0;
	add.u64 	%rd2, %SPL, 0;
	cvt.f64.f32 	%fd1, %f118;
	st.local.f64 	[%rd2], %fd1;
	mov.u64 	%rd3, $str;
	cvta.global.u64 	%rd4, %rd3;
	{ // callseq 0, 0
	.param .b64 param0;
	st.param.b64 	[param0], %rd4;
	.param .b64 param1;
	st.param.b64 	[param1], %rd1;
	.param .b32 retval0;
	call.uni (retval0), 
	vprintf, 
	(
	param0, 
	param1
	);
	ld.param.b32 	%r5, [retval0];
	} // callseq 0
	ret;

}


// ===== COMPILED SASS (sm_100) =====

	.target	sm_100

	.elftype	@"ET_EXEC"


//--------------------- .note.nv.tkinfo           --------------------------
	.section	.note.nv.tkinfo,"",@"SHT_NOTE"
	.sectionflags	@"SHF_NOTE_NV_TKINFO"
	.tkinfo
        /*0018*/ 	.word	0x00000002
        /*0030*/ 	.string	""
        /*0030*/ 	.string	"ptxas"
        /*0030*/ 	.string	"Cuda compilation tools, release 13.0, V13.0.88"
        /*0030*/ 	.string	"Build cuda_13.0.r13.0/compiler.36424714_0"
        /*0030*/ 	.string	"-arch sm_100 -m 64 "



//--------------------- .note.nv.cuinfo           --------------------------
	.section	.note.nv.cuinfo,"",@"SHT_NOTE"
	.sectionflags	@"SHF_NOTE_NV_CUINFO"
        /*0018*/ 	.short	0x0002
        /*001a*/ 	.short	0x0064
        /*001c*/ 	.short	0x0082
	.zero		2


//--------------------- .nv.info                  --------------------------
	.section	.nv.info,"",@"SHT_CUDA_INFO"
	.align	4


	//----- nvinfo : EIATTR_REGCOUNT
	.align		4
        /*0000*/ 	.byte	0x04, 0x2f
        /*0002*/ 	.short	(.L_2 - .L_1)
	.align		4
.L_1:
        /*0004*/ 	.word	index@(_Z7computefffffiffffffffffff)
        /*0008*/ 	.word	0x00000018


	//----- nvinfo : EIATTR_FRAME_SIZE
	.align		4
.L_2:
        /*000c*/ 	.byte	0x04, 0x11
        /*000e*/ 	.short	(.L_4 - .L_3)
	.align		4
.L_3:
        /*0010*/ 	.word	index@($__internal_1_$__cuda_sm3x_div_rn_noftz_f32_slowpath)
        /*0014*/ 	.word	0x00000008


	//----- nvinfo : EIATTR_FRAME_SIZE
	.align		4
.L_4:
        /*0018*/ 	.byte	0x04, 0x11
        /*001a*/ 	.short	(.L_6 - .L_5)
	.align		4
.L_5:
        /*001c*/ 	.word	index@($__internal_0_$__cuda_sm20_sqrt_rn_f32_slowpath)
        /*0020*/ 	.word	0x00000008


	//----- nvinfo : EIATTR_FRAME_SIZE
	.align		4
.L_6:
        /*0024*/ 	.byte	0x04, 0x11
        /*0026*/ 	.short	(.L_8 - .L_7)
	.align		4
.L_7:
        /*0028*/ 	.word	index@(_Z7computefffffiffffffffffff)
        /*002c*/ 	.word	0x00000008


	//----- nvinfo : EIATTR_MIN_STACK_SIZE
	.align		4
.L_8:
        /*0030*/ 	.byte	0x04, 0x12
        /*0032*/ 	.short	(.L_10 - .L_9)
	.align		4
.L_9:
        /*0034*/ 	.word	index@(_Z7computefffffiffffffffffff)
        /*0038*/ 	.word	0x00000008
.L_10:


//--------------------- .nv.compat                --------------------------
	.section	.nv.compat,"",@"SHT_CUDA_COMPAT_INFO"
	.align	4
        /*0000*/ 	.byte	0x02, 0x09, 0x00, 0x00, 0x02, 0x02, 0x01, 0x00, 0x02, 0x05, 0x05, 0x00, 0x03, 0x07, 0x01, 0x01
        /*0010*/ 	.byte	0x02, 0x03, 0x00, 0x00, 0x02, 0x06, 0x01, 0x00, 0x04, 0x0b, 0x08, 0x00, 0x01, 0x00, 0x00, 0x00
        /*0020*/ 	.byte	0x00, 0x00, 0x00, 0x00


//--------------------- .nv.info._Z7computefffffiffffffffffff --------------------------
	.section	.nv.info._Z7computefffffiffffffffffff,"",@"SHT_CUDA_INFO"
	.sectionflags	@""
	.align	4


	//----- nvinfo : EIATTR_CUDA_API_VERSION
	.align		4
        /*0000*/ 	.byte	0x04, 0x37
        /*0002*/ 	.short	(.L_12 - .L_11)
.L_11:
        /*0004*/ 	.word	0x00000082


	//----- nvinfo : EIATTR_KPARAM_INFO
	.align		4
.L_12:
        /*0008*/ 	.byte	0x04, 0x17
        /*000a*/ 	.short	(.L_14 - .L_13)
.L_13:
        /*000c*/ 	.word	0x00000000
        /*0010*/ 	.short	0x0011
        /*0012*/ 	.short	0x0044
        /*0014*/ 	.byte	0x00, 0xf0, 0x11, 0x00


	//----- nvinfo : EIATTR_KPARAM_INFO
	.align		4
.L_14:
        /*0018*/ 	.byte	0x04, 0x17
        /*001a*/ 	.short	(.L_16 - .L_15)
.L_15:
        /*001c*/ 	.word	0x00000000
        /*0020*/ 	.short	0x0010
        /*0022*/ 	.short	0x0040
        /*0024*/ 	.byte	0x00, 0xf0, 0x11, 0x00


	//----- nvinfo : EIATTR_KPARAM_INFO
	.align		4
.L_16:
        /*0028*/ 	.byte	0x04, 0x17
        /*002a*/ 	.short	(.L_18 - .L_17)
.L_17:
        /*002c*/ 	.word	0x00000000
        /*0030*/ 	.short	0x000f
        /*0032*/ 	.short	0x003c
        /*0034*/ 	.byte	0x00, 0xf0, 0x11, 0x00


	//----- nvinfo : EIATTR_KPARAM_INFO
	.align		4
.L_18:
        /*0038*/ 	.byte	0x04, 0x17
        /*003a*/ 	.short	(.L_20 - .L_19)
.L_19:
        /*003c*/ 	.word	0x00000000
        /*0040*/ 	.short	0x000e
        /*0042*/ 	.short	0x0038
        /*0044*/ 	.byte	0x00, 0xf0, 0x11, 0x00


	//----- nvinfo : EIATTR_KPARAM_INFO
	.align		4
.L_20:
        /*0048*/ 	.byte	0x04, 0x17
        /*004a*/ 	.short	(.L_22 - .L_21)
.L_21:
        /*004c*/ 	.word	0x00000000
        /*0050*/ 	.short	0x000d
        /*0052*/ 	.short	0x0034
        /*0054*/ 	.byte	0x00, 0xf0, 0x11, 0x00


	//----- nvinfo : EIATTR_KPARAM_INFO
	.align		4
.L_22:
        /*0058*/ 	.byte	0x04, 0x17
        /*005a*/ 	.short	(.L_24 - .L_23)
.L_23:
        /*005c*/ 	.word	0x00000000
        /*0060*/ 	.short	0x000c
        /*0062*/ 	.short	0x0030
        /*0064*/ 	.byte	0x00, 0xf0, 0x11, 0x00


	//----- nvinfo : EIATTR_KPARAM_INFO
	.align		4
.L_24:
        /*0068*/ 	.byte	0x04, 0x17
        /*006a*/ 	.short	(.L_26 - .L_25)
.L_25:
        /*006c*/ 	.word	0x00000000
        /*0070*/ 	.short	0x000b
        /*0072*/ 	.short	0x002c
        /*0074*/ 	.byte	0x00, 0xf0, 0x11, 0x00


	//----- nvinfo : EIATTR_KPARAM_INFO
	.align		4
.L_26:
        /*0078*/ 	.byte	0x04, 0x17
        /*007a*/ 	.short	(.L_28 - .L_27)
.L_27:
        /*007c*/ 	.word	0x00000000
        /*0080*/ 	.short	0x000a
        /*0082*/ 	.short	0x0028
        /*0084*/ 	.byte	0x00, 0xf0, 0x11, 0x00


	//----- nvinfo : EIATTR_KPARAM_INFO
	.align		4
.L_28:
        /*0088*/ 	.byte	0x04, 0x17
        /*008a*/ 	.short	(.L_30 - .L_29)
.L_29:
        /*008c*/ 	.word	0x00000000
        /*0090*/ 	.short	0x0009
        /*0092*/ 	.short	0x0024
        /*0094*/ 	.byte	0x00, 0xf0, 0x11, 0x00


	//----- nvinfo : EIATTR_KPARAM_INFO
	.align		4
.L_30:
        /*0098*/ 	.byte	0x04, 0x17
        /*009a*/ 	.short	(.L_32 - .L_31)
.L_31:
        /*009c*/ 	.word	0x00000000
        /*00a0*/ 	.short	0x0008
        /*00a2*/ 	.short	0x0020
        /*00a4*/ 	.byte	0x00, 0xf0, 0x11, 0x00


	//----- nvinfo : EIATTR_KPARAM_INFO
	.align		4
.L_32:
        /*00a8*/ 	.byte	0x04, 0x17
        /*00aa*/ 	.short	(.L_34 - .L_33)
.L_33:
        /*00ac*/ 	.word	0x00000000
        /*00b0*/ 	.short	0x0007
        /*00b2*/ 	.short	0x001c
        /*00b4*/ 	.byte	0x00, 0xf0, 0x11, 0x00


	//----- nvinfo : EIATTR_KPARAM_INFO
	.align		4
.L_34:
        /*00b8*/ 	.byte	0x04, 0x17
        /*00ba*/ 	.short	(.L_36 - .L_35)
.L_35:
        /*00bc*/ 	.word	0x00000000
        /*00c0*/ 	.short	0x0006
        /*00c2*/ 	.short	0x0018
        /*00c4*/ 	.byte	0x00, 0xf0, 0x11, 0x00


	//----- nvinfo : EIATTR_KPARAM_INFO
	.align		4
.L_36:
        /*00c8*/ 	.byte	0x04, 0x17
        /*00ca*/ 	.short	(.L_38 - .L_37)
.L_37:
        /*00cc*/ 	.word	0x00000000
        /*00d0*/ 	.short	0x0005
        /*00d2*/ 	.short	0x0014
        /*00d4*/ 	.byte	0x00, 0xf0, 0x11, 0x00


	//----- nvinfo : EIATTR_KPARAM_INFO
	.align		4
.L_38:
        /*00d8*/ 	.byte	0x04, 0x17
        /*00da*/ 	.short	(.L_40 - .L_39)
.L_39:
        /*00dc*/ 	.word	0x00000000
        /*00e0*/ 	.short	0x0004
        /*00e2*/ 	.short	0x0010
        /*00e4*/ 	.byte	0x00, 0xf0, 0x11, 0x00


	//----- nvinfo : EIATTR_KPARAM_INFO
	.align		4
.L_40:
        /*00e8*/ 	.byte	0x04, 0x17
        /*00ea*/ 	.short	(.L_42 - .L_41)
.L_41:
        /*00ec*/ 	.word	0x00000000
        /*00f0*/ 	.short	0x0003
        /*00f2*/ 	.short	0x000c
        /*00f4*/ 	.byte	0x00, 0xf0, 0x11, 0x00


	//----- nvinfo : EIATTR_KPARAM_INFO
	.align		4
.L_42:
        /*00f8*/ 	.byte	0x04, 0x17
        /*00fa*/ 	.short	(.L_44 - .L_43)
.L_43:
        /*00fc*/ 	.word	0x00000000
        /*0100*/ 	.short	0x0002
        /*0102*/ 	.short	0x0008
        /*0104*/ 	.byte	0x00, 0xf0, 0x11, 0x00


	//----- nvinfo : EIATTR_KPARAM_INFO
	.align		4
.L_44:
        /*0108*/ 	.byte	0x04, 0x17
        /*010a*/ 	.short	(.L_46 - .L_45)
.L_45:
        /*010c*/ 	.word	0x00000000
        /*0110*/ 	.short	0x0001
        /*0112*/ 	.short	0x0004
        /*0114*/ 	.byte	0x00, 0xf0, 0x11, 0x00


	//----- nvinfo : EIATTR_KPARAM_INFO
	.align		4
.L_46:
        /*0118*/ 	.byte	0x04, 0x17
        /*011a*/ 	.short	(.L_48 - .L_47)
.L_47:
        /*011c*/ 	.word	0x00000000
        /*0120*/ 	.short	0x0000
        /*0122*/ 	.short	0x0000
        /*0124*/ 	.byte	0x00, 0xf0, 0x11, 0x00


	//----- nvinfo : EIATTR_SPARSE_MMA_MASK
	.align		4
.L_48:
        /*0128*/ 	.byte	0x03, 0x50
        /*012a*/ 	.short	0x0000


	//----- nvinfo : EIATTR_MAXREG_COUNT
	.align		4
        /*012c*/ 	.byte	0x03, 0x1b
        /*012e*/ 	.short	0x00ff


	//----- nvinfo : EIATTR_EXTERNS
	.align		4
        /*0130*/ 	.byte	0x04, 0x0f
        /*0132*/ 	.short	(.L_50 - .L_49)


	//   ....[0]....
	.align		4
.L_49:
        /*0134*/ 	.word	index@(vprintf)


	//----- nvinfo : EIATTR_MERCURY_ISA_VERSION
	.align		4
.L_50:
        /*0138*/ 	.byte	0x03, 0x5f
        /*013a*/ 	.short	0x0101


	//----- nvinfo : EIATTR_VRC_CTA_INIT_COUNT
	.align		4
        /*013c*/ 	.byte	0x02, 0x4a
	.zero		1
	.zero		1


	//----- nvinfo : EIATTR_SYSCALL_OFFSETS
	.align		4
        /*0140*/ 	.byte	0x04, 0x46
        /*0142*/ 	.short	(.L_52 - .L_51)


	//   ....[0]....
.L_51:
        /*0144*/ 	.word	0x00000c80


	//----- nvinfo : EIATTR_EXIT_INSTR_OFFSETS
	.align		4
.L_52:
        /*0148*/ 	.byte	0x04, 0x1c
        /*014a*/ 	.short	(.L_54 - .L_53)


	//   ....[0]....
.L_53:
        /*014c*/ 	.word	0x00000c90


	//----- nvinfo : EIATTR_CRS_STACK_SIZE
	.align		4
.L_54:
        /*0150*/ 	.byte	0x04, 0x1e
        /*0152*/ 	.short	(.L_56 - .L_55)
.L_55:
        /*0154*/ 	.word	0x00000000


	//----- nvinfo : EIATTR_CBANK_PARAM_SIZE
	.align		4
.L_56:
        /*0158*/ 	.byte	0x03, 0x19
        /*015a*/ 	.short	0x0048


	//----- nvinfo : EIATTR_PARAM_CBANK
	.align		4
        /*015c*/ 	.byte	0x04, 0x0a
        /*015e*/ 	.short	(.L_58 - .L_57)
	.align		4
.L_57:
        /*0160*/ 	.word	index@(.nv.constant0._Z7computefffffiffffffffffff)
        /*0164*/ 	.short	0x0380
        /*0166*/ 	.short	0x0048


	//----- nvinfo : EIATTR_SW_WAR
	.align		4
.L_58:
        /*0168*/ 	.byte	0x04, 0x36
        /*016a*/ 	.short	(.L_60 - .L_59)
.L_59:
        /*016c*/ 	.word	0x00000008
.L_60:


//--------------------- .nv.callgraph             --------------------------
	.section	.nv.callgraph,"",@"SHT_CUDA_CALLGRAPH"
	.align	4
	.sectionentsize	8
	.align		4
        /*0000*/ 	.word	0x00000000
	.align		4
        /*0004*/ 	.word	0xffffffff
	.align		4
        /*0008*/ 	.word	index@(_Z7computefffffiffffffffffff)
	.align		4
        /*000c*/ 	.word	index@(vprintf)
	.align		4
        /*0010*/ 	.word	0x00000000
	.align		4
        /*0014*/ 	.word	0xfffffffe
	.align		4
        /*0018*/ 	.word	0x00000000
	.align		4
        /*001c*/ 	.word	0xfffffffd
	.align		4
        /*0020*/ 	.word	0x00000000
	.align		4
        /*0024*/ 	.word	0xfffffffc


//--------------------- .nv.constant4             --------------------------
	.section	.nv.constant4,"a",@progbits
	.align	8
	.align		8
.nv.constant4:
        /*0000*/ 	.dword	vprintf
	.align		8
        /*0008*/ 	.dword	$str


//--------------------- .text._Z7computefffffiffffffffffff --------------------------
	.section	.text._Z7computefffffiffffffffffff,"ax",@progbits
	.align	128
        .global         _Z7computefffffiffffffffffff
        .type           _Z7computefffffiffffffffffff,@function
        .size           _Z7computefffffiffffffffffff,(.L_x_21 - _Z7computefffffiffffffffffff)
        .other          _Z7computefffffiffffffffffff,@"STO_CUDA_ENTRY STV_DEFAULT"
_Z7computefffffiffffffffffff:
.text._Z7computefffffiffffffffffff:
[----:B------:R-:W0:Y:S01]  /*0000*/  LDC R1, c[0x0][0x37c] ;  /* 0x0000df00ff017b82 */ /* 0x000e220000000800 */
[----:B------:R-:W1:Y:S01]  /*0010*/  LDCU.64 UR6, c[0x0][0x380] ;  /* 0x00007000ff0677ac */ /* 0x000e620008000a00 */
[----:B0-----:R-:W-:Y:S01]  /*0020*/  IADD3 R1, PT, PT, R1, -0x8, RZ ;  /* 0xfffffff801017810 */ /* 0x001fe20007ffe0ff */
[----:B------:R-:W0:Y:S01]  /*0030*/  LDCU UR4, c[0x0][0x2f8] ;  /* 0x00005f00ff0477ac */ /* 0x000e220008000800 */
[----:B------:R-:W2:Y:S01]  /*0040*/  LDCU UR8, c[0x0][0x380] ;  /* 0x00007000ff0877ac */ /* 0x000ea20008000800 */
[----:B------:R-:W3:Y:S01]  /*0050*/  LDCU UR5, c[0x0][0x2fc] ;  /* 0x00005f80ff0577ac */ /* 0x000ee20008000800 */
[----:B-1----:R-:W-:Y:S01]  /*0060*/  FMUL R0, RZ, -UR7 ;  /* 0x80000007ff007c20 */ /* 0x002fe20008400000 */
[----:B0-----:R-:W-:-:S04]  /*0070*/  IADD3 R6, P1, PT, R1, UR4, RZ ;  /* 0x0000000401067c10 */ /* 0x001fc8000ff3e0ff */
[----:B------:R-:W-:Y:S02]  /*0080*/  FSETP.GT.AND P0, PT, R0, UR6, PT ;  /* 0x0000000600007c0b */ /* 0x000fe4000bf04000 */
[----:B--2---:R-:W-:Y:S01]  /*0090*/  MOV R0, UR8 ;  /* 0x0000000800007c02 */ /* 0x004fe20008000f00 */
[----:B---3--:R-:W-:-:S10]  /*00a0*/  IMAD.X R7, RZ, RZ, UR5, P1 ;  /* 0x00000005ff077e24 */ /* 0x008fd400088e06ff */
[----:B------:R-:W-:Y:S05]  /*00b0*/  @!P0 BRA `(.L_x_0) ;  /* 0x0000000800d08947 */ /* 0x000fea0003800000 */
[----:B------:R-:W0:Y:S01]  /*00c0*/  LDCU UR4, c[0x0][0x390] ;  /* 0x00007200ff0477ac */ /* 0x000e220008000800 */
[----:B------:R-:W-:-:S05]  /*00d0*/  MOV R3, 0x7f800000 ;  /* 0x7f80000000037802 */ /* 0x000fca0000000f00 */
[----:B------:R-:W-:-:S04]  /*00e0*/  FFMA R2, -RZ, R3, 1 ;  /* 0x3f800000ff027423 */ /* 0x000fc80000000103 */
[----:B------:R-:W-:Y:S01]  /*00f0*/  FFMA R2, R2, R3, +INF ;  /* 0x7f80000002027423 */ /* 0x000fe20000000003 */
[----:B0-----:R-:W-:-:S03]  /*0100*/  MOV R5, UR4 ;  /* 0x0000000400057c02 */ /* 0x001fc60008000f00 */
[----:B------:R-:W-:Y:S01]  /*0110*/  FFMA R3, R2, UR4, RZ ;  /* 0x0000000402037c23 */ /* 0x000fe200080000ff */
[----:B------:R-:W0:Y:S03]  /*0120*/  FCHK P0, R5, RZ ;  /* 0x000000ff05007302 */ /* 0x000e260000000000 */
[----:B------:R-:W-:-:S04]  /*0130*/  FFMA R4, -RZ, R3, UR4 ;  /* 0x00000004ff047e23 */ /* 0x000fc80008000103 */
[----:B------:R-:W-:Y:S01]  /*0140*/  FFMA R3, R2, R4, R3 ;  /* 0x0000000402037223 */ /* 0x000fe20000000003 */
[----:B0-----:R-:W-:Y:S06]  /*0150*/  @!P0 BRA `(.L_x_1) ;  /* 0x0000000000148947 */ /* 0x001fec0003800000 */
[----:B------:R-:W0:Y:S01]  /*0160*/  LDC R2, c[0x0][0x390] ;  /* 0x0000e400ff027b82 */ /* 0x000e220000000800 */
[----:B------:R-:W-:Y:S01]  /*0170*/  IMAD.MOV.U32 R3, RZ, RZ, RZ ;  /* 0x000000ffff037224 */ /* 0x000fe200078e00ff */
[----:B------:R-:W-:-:S07]  /*0180*/  MOV R10, 0x1a0 ;  /* 0x000001a0000a7802 */ /* 0x000fce0000000f00 */
[----:B0-----:R-:W-:Y:S05]  /*0190*/  CALL.REL.NOINC `($__internal_1_$__cuda_sm3x_div_rn_noftz_f32_slowpath) ;  /* 0x0000000c00207944 */ /* 0x001fea0003c00000 */
[----:B------:R-:W-:-:S07]  /*01a0*/  MOV R3, R2 ;  /* 0x0000000200037202 */ /* 0x000fce0000000f00 */
.L_x_1:
[----:B------:R-:W0:Y:S01]  /*01b0*/  LDC.64 R4, c[0x0][0x388] ;  /* 0x0000e200ff047b82 */ /* 0x000e220000000a00 */
[----:B------:R-:W1:Y:S01]  /*01c0*/  LDCU UR4, c[0x0][0x380] ;  /* 0x00007000ff0477ac */ /* 0x000e620008000800 */
[----:B0-----:R-:W-:-:S05]  /*01d0*/  FFMA R3, R4, R5, R3 ;  /* 0x0000000504037223 */ /* 0x001fca0000000003 */
[----:B-1----:R-:W-:-:S13]  /*01e0*/  FSETP.NEU.AND P0, PT, R3, UR4, PT ;  /* 0x0000000403007c0b */ /* 0x002fda000bf0d000 */
[----:B------:R-:W-:Y:S05]  /*01f0*/  @P0 BRA `(.L_x_0) ;  /* 0x0000000800800947 */ /* 0x000fea0003800000 */
[----:B------:R-:W0:Y:S01]  /*0200*/  LDC R9, c[0x0][0x3ac] ;  /* 0x0000eb00ff097b82 */ /* 0x000e220000000800 */
[----:B------:R-:W1:Y:S01]  /*0210*/  LDCU UR5, c[0x0][0x394] ;  /* 0x00007280ff0577ac */ /* 0x000e620008000800 */
[----:B------:R-:W2:Y:S06]  /*0220*/  LDCU UR4, c[0x0][0x39c] ;  /* 0x00007380ff0477ac */ /* 0x000eac0008000800 */
[----:B------:R-:W2:Y:S01]  /*0230*/  LDC.64 R4, c[0x0][0x3a0] ;  /* 0x0000e800ff047b82 */ /* 0x000ea20000000a00 */
[----:B------:R-:W-:Y:S02]  /*0240*/  UMOV UR6, 0x7b826a13 ;  /* 0x7b826a1300067882 */ /* 0x000fe40000000000 */
[----:B------:R-:W-:Y:S01]  /*0250*/  MOV R10, UR6 ;  /* 0x00000006000a7c02 */ /* 0x000fe20008000f00 */
[----:B-1----:R-:W-:Y:S01]  /*0260*/  UISETP.GE.AND UP0, UPT, UR5, 0x1, UPT ;  /* 0x000000010500788c */ /* 0x002fe2000bf06270 */
[----:B0-----:R-:W0:Y:S08]  /*0270*/  MUFU.RCP R2, R9 ;  /* 0x0000000900027308 */ /* 0x001e300000001000 */
[----:B------:R1:W3:Y:S01]  /*0280*/  FCHK P0, R10, R9 ;  /* 0x000000090a007302 */ /* 0x0002e20000000000 */
[----:B--2---:R-:W-:-:S04]  /*0290*/  FMUL R0, R4, UR4 ;  /* 0x0000000404007c20 */ /* 0x004fc80008400000 */
[----:B------:R-:W-:Y:S01]  /*02a0*/  FMUL R0, R0, R5 ;  /* 0x0000000500007220 */ /* 0x000fe20000400000 */
[----:B0-----:R-:W-:-:S03]  /*02b0*/  FFMA R3, R2, -R9, 1 ;  /* 0x3f80000002037423 */ /* 0x001fc60000000809 */
[----:B------:R-:W-:Y:S01]  /*02c0*/  FMUL R0, RZ, R0 ;  /* 0x00000000ff007220 */ /* 0x000fe20000400000 */
[----:B------:R-:W-:-:S04]  /*02d0*/  FFMA R2, R2, R3, R2 ;  /* 0x0000000302027223 */ /* 0x000fc80000000002 */
[----:B------:R-:W-:-:S04]  /*02e0*/  FFMA R5, R2, 1.35430006472520487959e+36, RZ ;  /* 0x7b826a1302057823 */ /* 0x000fc800000000ff */
[----:B------:R-:W-:Y:S01]  /*02f0*/  FFMA R8, R5, -R9, 1.35430006472520487959e+36 ;  /* 0x7b826a1305087423 */ /* 0x000fe20000000809 */
[----:B-1-3--:R-:W-:Y:S06]  /*0300*/  BRA.U !UP0, `(.L_x_2) ;  /* 0x0000000108487547 */ /* 0x00afec000b800000 */
[----:B------:R-:W0:Y:S01]  /*0310*/  MUFU.RSQ R0, -9.81000018353282971774e+35 ;  /* 0xfb3cef0900007908 */ /* 0x000e220000001400 */
[----:B------:R-:W-:Y:S02]  /*0320*/  IMAD.MOV.U32 R4, RZ, RZ, 0x3d4dd2f7 ;  /* 0x3d4dd2f7ff047424 */ /* 0x000fe400078e00ff */
[C---:B0-----:R-:W-:Y:S01]  /*0330*/  FMUL R3, R0.reuse, -9.81000018353282971774e+35 ;  /* 0xfb3cef0900037820 */ /* 0x041fe20000400000 */
[----:B------:R-:W-:-:S04]  /*0340*/  FMUL R0, R0, 0.5 ;  /* 0x3f00000000007820 */ /* 0x000fc80000400000 */
[----:B------:R-:W-:-:S04]  /*0350*/  FFMA R0, -R3, R0, 0.5 ;  /* 0x3f00000003007423 */ /* 0x000fc80000000100 */
[----:B------:R-:W-:-:S04]  /*0360*/  FFMA R0, R3, R0, R3 ;  /* 0x0000000003007223 */ /* 0x000fc80000000003 */
[----:B------:R-:W-:-:S04]  /*0370*/  FMUL R3, R0, R0 ;  /* 0x0000000000037220 */ /* 0x000fc80000400000 */
[----:B------:R-:W-:-:S04]  /*0380*/  FFMA R4, R3, R4, 0.018773360177874565125 ;  /* 0x3c99ca9703047423 */ /* 0x000fc80000000004 */
[----:B------:R-:W-:-:S04]  /*0390*/  FFMA R4, R3, R4, 0.046769052743911743164 ;  /* 0x3d3f90e803047423 */ /* 0x000fc80000000004 */
[----:B------:R-:W-:-:S04]  /*03a0*/  FFMA R4, R3, R4, 0.074823014438152313232 ;  /* 0x3d993ccf03047423 */ /* 0x000fc80000000004 */
[----:B------:R-:W-:-:S04]  /*03b0*/  FFMA R4, R3, R4, 0.16667181253433227539 ;  /* 0x3e2aac0403047423 */ /* 0x000fc80000000004 */
[----:B------:R-:W-:-:S04]  /*03c0*/  FMUL R3, R3, R4 ;  /* 0x0000000403037220 */ /* 0x000fc80000400000 */
[----:B------:R-:W-:Y:S01]  /*03d0*/  FFMA R3, R0, R3, R0 ;  /* 0x0000000300037223 */ /* 0x000fe20000000000 */
[----:B------:R-:W-:-:S03]  /*03e0*/  HFMA2 R0, -RZ, RZ, 1.9599609375, 20144 ;  /* 0x3fd774ebff007431 */ /* 0x000fc600000001ff */
[----:B------:R-:W-:-:S04]  /*03f0*/  FMUL R3, R3, -2 ;  /* 0xc000000003037820 */ /* 0x000fc80000400000 */
[----:B------:R-:W-:-:S05]  /*0400*/  FFMA R3, R0, 0.93318945169448852539, R3 ;  /* 0x3f6ee58100037823 */ /* 0x000fca0000000003 */
[----:B------:R-:W-:-:S04]  /*0410*/  FSETP.NAN.AND P1, PT, R3, R3, PT ;  /* 0x000000030300720b */ /* 0x000fc80003f28000 */
[----:B------:R-:W-:-:S09]  /*0420*/  FSEL R0, -|R3|, R3, !P1 ;  /* 0x0000000303007208 */ /* 0x000fd20004800300 */
.L_x_2:
[----:B------:R-:W-:Y:S01]  /*0430*/  FFMA R2, R2, R8, R5 ;  /* 0x0000000802027223 */ /* 0x000fe20000000005 */
[----:B------:R-:W-:Y:S06]  /*0440*/  @!P0 BRA `(.L_x_3) ;  /* 0x0000000000108947 */ /* 0x000fec0003800000 */
[----:B------:R-:W0:Y:S01]  /*0450*/  LDC R3, c[0x0][0x3ac] ;  /* 0x0000eb00ff037b82 */ /* 0x000e220000000800 */
[----:B------:R-:W-:Y:S01]  /*0460*/  HFMA2 R2, -RZ, RZ, 61504, 3110 ;  /* 0x7b826a13ff027431 */ /* 0x000fe200000001ff */
[----:B------:R-:W-:-:S07]  /*0470*/  MOV R10, 0x490 ;  /* 0x00000490000a7802 */ /* 0x000fce0000000f00 */
[----:B0-----:R-:W-:Y:S05]  /*0480*/  CALL.REL.NOINC `($__internal_1_$__cuda_sm3x_div_rn_noftz_f32_slowpath) ;  /* 0x0000000800647944 */ /* 0x001fea0003c00000 */
.L_x_3:
[----:B------:R-:W0:Y:S02]  /*0490*/  LDCU UR4, c[0x0][0x3a8] ;  /* 0x00007500ff0477ac */ /* 0x000e240008000800 */
[----:B0-----:R-:W-:-:S04]  /*04a0*/  FADD R2, R2, UR4 ;  /* 0x0000000402027e21 */ /* 0x001fc80008000000 */
[----:B------:R-:W-:-:S04]  /*04b0*/  FADD R2, R2, -1.7516230804060213387e-43 ;  /* 0x8000007d02027421 */ /* 0x000fc80000000000 */
[----:B------:R-:W-:-:S05]  /*04c0*/  FADD R3, R2, -1.26500002205131468808e+35 ;  /* 0xf9c2e77402037421 */ /* 0x000fca0000000000 */
[----:B------:R-:W-:-:S13]  /*04d0*/  FSETP.GEU.AND P0, PT, R0, R3, PT ;  /* 0x000000030000720b */ /* 0x000fda0003f0e000 */
[----:B------:R-:W-:Y:S05]  /*04e0*/  @P0 BRA `(.L_x_0) ;  /* 0x0000000400c40947 */ /* 0x000fea0003800000 */
[----:B------:R-:W0:Y:S02]  /*04f0*/  LDCU UR4, c[0x0][0x3b0] ;  /* 0x00007600ff0477ac */ /* 0x000e240008000800 */
[----:B0-----:R-:W-:Y:S01]  /*0500*/  FADD R2, RZ, -UR4 ;  /* 0x80000004ff027e21 */ /* 0x001fe20008000000 */
[----:B------:R-:W-:Y:S02]  /*0510*/  UMOV UR4, 0x3e3 ;  /* 0x000003e300047882 */ /* 0x000fe40000000000 */
[----:B------:R-:W-:Y:S02]  /*0520*/  IMAD.U32 R8, RZ, RZ, UR4 ;  /* 0x00000004ff087e24 */ /* 0x000fe4000f8e00ff */
[----:B------:R-:W-:-:S04]  /*0530*/  FADD R3, R2, 1.4642000394745311764e-36 ;  /* 0x03f91ee802037421 */ /* 0x000fc80000000000 */
[----:B------:R-:W0:Y:S08]  /*0540*/  MUFU.RCP R2, R3 ;  /* 0x0000000300027308 */ /* 0x000e300000001000 */
[----:B------:R-:W1:Y:S01]  /*0550*/  FCHK P0, R8, R3 ;  /* 0x0000000308007302 */ /* 0x000e620000000000 */
[----:B0-----:R-:W-:-:S04]  /*0560*/  FFMA R5, -R3, R2, 1 ;  /* 0x3f80000003057423 */ /* 0x001fc80000000102 */
[----:B------:R-:W-:-:S04]  /*0570*/  FFMA R2, R2, R5, R2 ;  /* 0x0000000502027223 */ /* 0x000fc80000000002 */
[----:B------:R-:W-:-:S04]  /*0580*/  FFMA R4, R2, 1.3942919720031929856e-42, RZ ;  /* 0x000003e302047823 */ /* 0x000fc800000000ff */
[----:B------:R-:W-:-:S04]  /*0590*/  FFMA R5, -R3, R4, 1.3942919720031929856e-42 ;  /* 0x000003e303057423 */ /* 0x000fc80000000104 */
[----:B------:R-:W-:Y:S01]  /*05a0*/  FFMA R4, R2, R5, R4 ;  /* 0x0000000502047223 */ /* 0x000fe20000000004 */
[----:B-1----:R-:W-:Y:S06]  /*05b0*/  @!P0 BRA `(.L_x_4) ;  /* 0x0000000000108947 */ /* 0x002fec0003800000 */
[----:B------:R-:W-:Y:S01]  /*05c0*/  HFMA2 R2, -RZ, RZ, 0, 5.9306621551513671875e-05 ;  /* 0x000003e3ff027431 */ /* 0x000fe200000001ff */
[----:B------:R-:W-:-:S07]  /*05d0*/  MOV R10, 0x5f0 ;  /* 0x000005f0000a7802 */ /* 0x000fce0000000f00 */
[----:B------:R-:W-:Y:S05]  /*05e0*/  CALL.REL.NOINC `($__internal_1_$__cuda_sm3x_div_rn_noftz_f32_slowpath) ;  /* 0x00000008000c7944 */ /* 0x000fea0003c00000 */
[----:B------:R-:W-:-:S07]  /*05f0*/  MOV R4, R2 ;  /* 0x0000000200047202 */ /* 0x000fce0000000f00 */
.L_x_4:
[----:B------:R-:W0:Y:S01]  /*0600*/  LDC R3, c[0x0][0x3bc] ;  /* 0x0000ef00ff037b82 */ /* 0x000e220000000800 */
[----:B------:R-:W-:Y:S01]  /*0610*/  UMOV UR5, 0x7a0aa6cc ;  /* 0x7a0aa6cc00057882 */ /* 0x000fe20000000000 */
[----:B------:R-:W1:Y:S01]  /*0620*/  LDCU UR4, c[0x0][0x3b4] ;  /* 0x00007680ff0477ac */ /* 0x000e620008000800 */
[----:B------:R-:W-:Y:S02]  /*0630*/  IMAD.U32 R10, RZ, RZ, UR5 ;  /* 0x00000005ff0a7e24 */ /* 0x000fe4000f8e00ff */
[----:B-1----:R-:W-:Y:S01]  /*0640*/  FADD R4, R4, -UR4 ;  /* 0x8000000404047e21 */ /* 0x002fe20008000000 */
[----:B0-----:R-:W-:-:S04]  /*0650*/  FADD R3, R3, -INF ;  /* 0xff80000003037421 */ /* 0x001fc80000000000 */
[----:B------:R-:W0:Y:S08]  /*0660*/  MUFU.RCP R2, R3 ;  /* 0x0000000300027308 */ /* 0x000e300000001000 */
[----:B------:R-:W1:Y:S01]  /*0670*/  FCHK P0, -R10, R3 ;  /* 0x000000030a007302 */ /* 0x000e620000000100 */
[----:B0-----:R-:W-:-:S04]  /*0680*/  FFMA R5, -R3, R2, 1 ;  /* 0x3f80000003057423 */ /* 0x001fc80000000102 */
[----:B------:R-:W-:-:S04]  /*0690*/  FFMA R2, R2, R5, R2 ;  /* 0x0000000502027223 */ /* 0x000fc80000000002 */
[----:B------:R-:W-:-:S04]  /*06a0*/  FFMA R5, R2, -1.79980002254291324988e+35, RZ ;  /* 0xfa0aa6cc02057823 */ /* 0x000fc800000000ff */
[----:B------:R-:W-:-:S04]  /*06b0*/  FFMA R8, -R3, R5, -1.79980002254291324988e+35 ;  /* 0xfa0aa6cc03087423 */ /* 0x000fc80000000105 */
[----:B------:R-:W-:Y:S01]  /*06c0*/  FFMA R2, R2, R8, R5 ;  /* 0x0000000802027223 */ /* 0x000fe20000000005 */
[----:B-1----:R-:W-:Y:S06]  /*06d0*/  @!P0 BRA `(.L_x_5) ;  /* 0x00000000000c8947 */ /* 0x002fec0003800000 */
[----:B------:R-:W-:Y:S01]  /*06e0*/  HFMA2 R2, -RZ, RZ, -49472, -0.02655029296875 ;  /* 0xfa0aa6ccff027431 */ /* 0x000fe200000001ff */
[----:B------:R-:W-:-:S07]  /*06f0*/  MOV R10, 0x710 ;  /* 0x00000710000a7802 */ /* 0x000fce0000000f00 */
[----:B------:R-:W-:Y:S05]  /*0700*/  CALL.REL.NOINC `($__internal_1_$__cuda_sm3x_div_rn_noftz_f32_slowpath) ;  /* 0x0000000400c47944 */ /* 0x000fea0003c00000 */
.L_x_5:
[----:B------:R-:W-:Y:S01]  /*0710*/  FADD R2, R2, -1.2471556332490871931e-42 ;  /* 0x8000037a02027421 */ /* 0x000fe20000000000 */
[----:B------:R-:W-:Y:S01]  /*0720*/  MOV R8, 0x42fc0000 ;  /* 0x42fc000000087802 */ /* 0x000fe20000000f00 */
[----:B------:R-:W0:Y:S01]  /*0730*/  LDC.64 R10, c[0x0][0x3c0] ;  /* 0x0000f000ff0a7b82 */ /* 0x000e220000000a00 */
[----:B------:R-:W1:Y:S01]  /*0740*/  LDCU UR4, c[0x0][0x3b8] ;  /* 0x00007700ff0477ac */ /* 0x000e620008000800 */
[----:B------:R-:W-:-:S06]  /*0750*/  FMUL R3, |R2|, 1.4426950216293334961 ;  /* 0x3fb8aa3b02037820 */ /* 0x000fcc0000400200 */
[----:B------:R-:W2:Y:S02]  /*0760*/  FRND.TRUNC R3, R3 ;  /* 0x0000000300037307 */ /* 0x000ea4000020d000 */
[----:B--2---:R-:W-:Y:S02]  /*0770*/  FSETP.GT.AND P0, PT, |R3|, 126, PT ;  /* 0x42fc00000300780b */ /* 0x004fe40003f04200 */
[----:B------:R-:W-:-:S04]  /*0780*/  LOP3.LUT R8, R8, 0x80000000, R3, 0xb8, !PT ;  /* 0x8000000008087812 */ /* 0x000fc800078eb803 */
[----:B------:R-:W-:Y:S01]  /*0790*/  FSEL R5, R8, R3, P0 ;  /* 0x0000000308057208 */ /* 0x000fe20000000000 */
[----:B0-----:R-:W-:-:S04]  /*07a0*/  FFMA R3, -R10, R11, -1.9985999392942571489e-36 ;  /* 0x842a05a70a037423 */ /* 0x001fc8000000010b */
[----:B------:R-:W-:Y:S01]  /*07b0*/  FFMA R2, R5, -0.69314718246459960938, |R2| ;  /* 0xbf31721805027823 */ /* 0x000fe20000000402 */
[----:B------:R-:W-:-:S03]  /*07c0*/  FADD R3, R3, -1.23989994595557688895e+34 ;  /* 0xf818d45803037421 */ /* 0x000fc60000000000 */
[C---:B------:R-:W-:Y:S01]  /*07d0*/  FFMA R2, R5.reuse, 1.9046542121259335545e-09, R2 ;  /* 0x3102e30805027823 */ /* 0x040fe20000000002 */
[----:B------:R-:W-:-:S03]  /*07e0*/  FADD R5, R5, 12583037 ;  /* 0x4b40007d05057421 */ /* 0x000fc60000000000 */
[----:B------:R-:W-:Y:S01]  /*07f0*/  FMUL R2, R2, 1.4426950216293334961 ;  /* 0x3fb8aa3b02027820 */ /* 0x000fe20000400000 */
[----:B------:R-:W-:-:S05]  /*0800*/  IMAD.SHL.U32 R5, R5, 0x800000, RZ ;  /* 0x0080000005057824 */ /* 0x000fca00078e00ff */
[----:B------:R-:W0:Y:S02]  /*0810*/  MUFU.EX2 R2, R2 ;  /* 0x0000000200027308 */ /* 0x000e240000000800 */
[----:B0-----:R-:W-:Y:S01]  /*0820*/  FMUL R9, R5, R2 ;  /* 0x0000000205097220 */ /* 0x001fe20000400000 */
[----:B------:R-:W-:-:S05]  /*0830*/  FADD R5, R3, -1.94400003200862520016e+35 ;  /* 0xfa15c2a403057421 */ /* 0x000fca0000000000 */
[----:B------:R-:W0:Y:S02]  /*0840*/  MUFU.RCP R8, R9 ;  /* 0x0000000900087308 */ /* 0x000e240000001000 */
[----:B0-----:R-:W-:-:S04]  /*0850*/  FMUL.FTZ R8, R8, 0.125 ;  /* 0x3e00000008087820 */ /* 0x001fc80000410000 */
[----:B------:R-:W-:-:S04]  /*0860*/  FFMA R8, R9, 2, R8 ;  /* 0x4000000009087823 */ /* 0x000fc80000000008 */
[----:B-1----:R-:W-:-:S05]  /*0870*/  FMUL R8, R8, UR4 ;  /* 0x0000000408087c20 */ /* 0x002fca0008400000 */
[----:B------:R-:W-:-:S04]  /*0880*/  FSETP.GT.AND P2, PT, |R8|, |R5|, PT ;  /* 0x400000050800720b */ /* 0x000fc80003f44200 */
[----:B------:R-:W-:Y:S02]  /*0890*/  FSEL R3, |R8|, |R5|, P2 ;  /* 0x4000000508037208 */ /* 0x000fe40001000200 */
[----:B------:R-:W-:Y:S02]  /*08a0*/  FSEL R2, |R5|, |R8|, P2 ;  /* 0x4000000805027208 */ /* 0x000fe40001000200 */
[----:B------:R-:W0:Y:S08]  /*08b0*/  MUFU.RCP R10, R3 ;  /* 0x00000003000a7308 */ /* 0x000e300000001000 */
[----:B------:R-:W1:Y:S01]  /*08c0*/  FCHK P0, R2, R3 ;  /* 0x0000000302007302 */ /* 0x000e620000000000 */
[----:B0-----:R-:W-:-:S04]  /*08d0*/  FFMA R9, -R3, R10, 1 ;  /* 0x3f80000003097423 */ /* 0x001fc8000000010a */
[----:B------:R-:W-:-:S04]  /*08e0*/  FFMA R9, R10, R9, R10 ;  /* 0x000000090a097223 */ /* 0x000fc8000000000a */
[----:B------:R-:W-:-:S04]  /*08f0*/  FFMA R10, R2, R9, RZ ;  /* 0x00000009020a7223 */ /* 0x000fc800000000ff */
[----:B------:R-:W-:-:S04]  /*0900*/  FFMA R11, -R3, R10, R2 ;  /* 0x0000000a030b7223 */ /* 0x000fc80000000102 */
[----:B------:R-:W-:Y:S01]  /*0910*/  FFMA R9, R9, R11, R10 ;  /* 0x0000000b09097223 */ /* 0x000fe2000000000a */
[----:B-1----:R-:W-:Y:S06]  /*0920*/  @!P0 BRA `(.L_x_6) ;  /* 0x00000000000c8947 */ /* 0x002fec0003800000 */
[----:B------:R-:W-:-:S07]  /*0930*/  MOV R10, 0x950 ;  /* 0x00000950000a7802 */ /* 0x000fce0000000f00 */
[----:B------:R-:W-:Y:S05]  /*0940*/  CALL.REL.NOINC `($__internal_1_$__cuda_sm3x_div_rn_noftz_f32_slowpath) ;  /* 0x0000000400347944 */ /* 0x000fea0003c00000 */
[----:B------:R-:W-:-:S07]  /*0950*/  MOV R9, R2 ;  /* 0x0000000200097202 */ /* 0x000fce0000000f00 */
.L_x_6:
[----:B------:R-:W-:Y:S02]  /*0960*/  HFMA2 R11, -RZ, RZ, 0.89990234375, 10328 ;  /* 0x3b33710bff0b7431 */ /* 0x000fe400000001ff */
[----:B------:R-:W-:Y:S01]  /*0970*/  FMUL R2, R9, R9 ;  /* 0x0000000909027220 */ /* 0x000fe20000400000 */
[C---:B------:R-:W-:Y:S02]  /*0980*/  ISETP.GE.AND P0, PT, R5.reuse, RZ, PT ;  /* 0x000000ff0500720c */ /* 0x040fe40003f06270 */
[----:B------:R-:W-:Y:S01]  /*0990*/  FSETP.NEU.AND P3, PT, |R5|, |R8|, PT ;  /* 0x400000080500720b */ /* 0x000fe20003f6d200 */
[----:B------:R-:W-:Y:S01]  /*09a0*/  FADD R5, |R8|, |R5| ;  /* 0x4000000508057221 */ /* 0x000fe20000000200 */
[----:B------:R-:W-:Y:S01]  /*09b0*/  FSETP.NEU.AND P1, PT, R3, RZ, PT ;  /* 0x000000ff0300720b */ /* 0x000fe20003f2d000 */
[----:B------:R-:W-:-:S04]  /*09c0*/  FFMA R11, R2, R11, -0.015681877732276916504 ;  /* 0xbc807748020b7423 */ /* 0x000fc8000000000b */
[----:B------:R-:W-:-:S04]  /*09d0*/  FFMA R11, R2, R11, 0.042200751602649688721 ;  /* 0x3d2cdab2020b7423 */ /* 0x000fc8000000000b */
[----:B------:R-:W-:-:S04]  /*09e0*/  FFMA R11, R2, R11, -0.074792981147766113281 ;  /* 0xbd992d10020b7423 */ /* 0x000fc8000000000b */
[----:B------:R-:W-:-:S04]  /*09f0*/  FFMA R11, R2, R11, 0.10640415549278259277 ;  /* 0x3dd9ea6c020b7423 */ /* 0x000fc8000000000b */
[----:B------:R-:W-:-:S04]  /*0a00*/  FFMA R11, R2, R11, -0.14207722246646881104 ;  /* 0xbe117cb1020b7423 */ /* 0x000fc8000000000b */
[----:B------:R-:W-:-:S04]  /*0a10*/  FFMA R11, R2, R11, 0.19993925094604492188 ;  /* 0x3e4cbce0020b7423 */ /* 0x000fc8000000000b */
[----:B------:R-:W-:-:S04]  /*0a20*/  FFMA R11, R2, R11, -0.33333197236061096191 ;  /* 0xbeaaaa7d020b7423 */ /* 0x000fc8000000000b */
[----:B------:R-:W-:Y:S01]  /*0a30*/  FMUL R2, R2, R11 ;  /* 0x0000000b02027220 */ /* 0x000fe20000400000 */
[----:B------:R-:W-:-:S03]  /*0a40*/  MOV R11, 0x3f6ee581 ;  /* 0x3f6ee581000b7802 */ /* 0x000fc60000000f00 */
[----:B------:R-:W-:Y:S01]  /*0a50*/  FFMA R2, R2, R9, R9 ;  /* 0x0000000902027223 */ /* 0x000fe20000000009 */
[----:B------:R-:W-:-:S03]  /*0a60*/  FSEL R10, R11, 1.8663789033889770508, P2 ;  /* 0x3feee5810b0a7808 */ /* 0x000fc60001000000 */
[----:B------:R-:W-:-:S05]  /*0a70*/  FFMA R9, R11, 1.6832555532455444336, -R2 ;  /* 0x3fd774eb0b097823 */ /* 0x000fca0000000802 */
[-C--:B------:R-:W-:Y:S02]  /*0a80*/  FSEL R11, R9, R2.reuse, P2 ;  /* 0x00000002090b7208 */ /* 0x080fe40001000000 */
[----:B------:R-:W-:Y:S01]  /*0a90*/  FSEL R9, R2, -R2, P2 ;  /* 0x8000000202097208 */ /* 0x000fe20001000000 */
[----:B------:R-:W-:-:S04]  /*0aa0*/  IMAD.MOV.U32 R2, RZ, RZ, 0x4016cbe4 ;  /* 0x4016cbe4ff027424 */ /* 0x000fc800078e00ff */
[----:B------:R-:W-:Y:S01]  /*0ab0*/  @!P0 FFMA R11, R10, 1.6832555532455444336, R9 ;  /* 0x3fd774eb0a0b8823 */ /* 0x000fe20000000009 */
[----:B------:R-:W-:Y:S02]  /*0ac0*/  @!P3 FSEL R11, R2, 0.78539818525314331055, !P0 ;  /* 0x3f490fdb020bb808 */ /* 0x000fe40004000000 */
[----:B------:R-:W-:Y:S02]  /*0ad0*/  @!P1 FSEL R11, RZ, 3.1415927410125732422, P0 ;  /* 0x40490fdbff0b9808 */ /* 0x000fe40000000000 */
[----:B------:R-:W-:Y:S02]  /*0ae0*/  FSETP.NAN.AND P0, PT, R5, R5, PT ;  /* 0x000000050500720b */ /* 0x000fe40003f08000 */
[----:B------:R-:W-:-:S04]  /*0af0*/  LOP3.LUT R8, R11, 0x80000000, R8, 0xb8, !PT ;  /* 0x800000000b087812 */ /* 0x000fc800078eb808 */
[----:B------:R-:W-:-:S05]  /*0b00*/  FSEL R8, R5, R8, P0 ;  /* 0x0000000805087208 */ /* 0x000fca0000000000 */
[----:B------:R-:W-:-:S04]  /*0b10*/  FMUL R2, R8, -1.1322491591744521933e-42 ;  /* 0x8000032808027820 */ /* 0x000fc80000400000 */
[----:B------:R0:W1:Y:S01]  /*0b20*/  MUFU.RSQ R5, R2 ;  /* 0x0000000200057308 */ /* 0x0000620000001400 */
[----:B------:R-:W-:-:S04]  /*0b30*/  IADD3 R3, PT, PT, R2, -0xd000000, RZ ;  /* 0xf300000002037810 */ /* 0x000fc80007ffe0ff */
[----:B------:R-:W-:-:S13]  /*0b40*/  ISETP.GT.U32.AND P0, PT, R3, 0x727fffff, PT ;  /* 0x727fffff0300780c */ /* 0x000fda0003f04070 */
[----:B01----:R-:W-:Y:S05]  /*0b50*/  @!P0 BRA `(.L_x_7) ;  /* 0x0000000000108947 */ /* 0x003fea0003800000 */
[----:B------:R-:W-:-:S07]  /*0b60*/  MOV R9, 0xb80 ;  /* 0x00000b8000097802 */ /* 0x000fce0000000f00 */
[----:B------:R-:W-:Y:S05]  /*0b70*/  CALL.REL.NOINC `($__internal_0_$__cuda_sm20_sqrt_rn_f32_slowpath) ;  /* 0x0000000000487944 */ /* 0x000fea0003c00000 */
[----:B------:R-:W-:Y:S01]  /*0b80*/  MOV R3, R5 ;  /* 0x0000000500037202 */ /* 0x000fe20000000f00 */
[----:B------:R-:W-:Y:S06]  /*0b90*/  BRA `(.L_x_8) ;  /* 0x0000000000107947 */ /* 0x000fec0003800000 */
.L_x_7:
[----:B------:R-:W-:Y:S01]  /*0ba0*/  FMUL.FTZ R3, R2, R5 ;  /* 0x0000000502037220 */ /* 0x000fe20000410000 */
[----:B------:R-:W-:-:S03]  /*0bb0*/  FMUL.FTZ R5, R5, 0.5 ;  /* 0x3f00000005057820 */ /* 0x000fc60000410000 */
[----:B------:R-:W-:-:S04]  /*0bc0*/  FFMA R2, -R3, R3, R2 ;  /* 0x0000000303027223 */ /* 0x000fc80000000102 */
[----:B------:R-:W-:-:S07]  /*0bd0*/  FFMA R3, R2, R5, R3 ;  /* 0x0000000502037223 */ /* 0x000fce0000000003 */
.L_x_8:
[----:B------:R-:W-:-:S04]  /*0be0*/  FADD R3, R4, R3 ;  /* 0x0000000304037221 */ /* 0x000fc80000000000 */
[----:B------:R-:W-:-:S07]  /*0bf0*/  FADD R0, R0, R3 ;  /* 0x0000000300007221 */ /* 0x000fce0000000000 */
.L_x_0:
[----:B------:R-:W0:Y:S01]  /*0c00*/  F2F.F64.F32 R2, R0 ;  /* 0x0000000000027310 */ /* 0x000e220000201800 */
[----:B------:R-:W-:Y:S01]  /*0c10*/  MOV R8, 0x0 ;  /* 0x0000000000087802 */ /* 0x000fe20000000f00 */
[----:B------:R-:W1:Y:S05]  /*0c20*/  LDCU.64 UR4, c[0x4][0x8] ;  /* 0x01000100ff0477ac */ /* 0x000e6a0008000a00 */
[----:B------:R-:W2:Y:S01]  /*0c30*/  LDC.64 R8, c[0x4][R8] ;  /* 0x0100000008087b82 */ /* 0x000ea20000000a00 */
[----:B0-----:R0:W-:Y:S01]  /*0c40*/  STL.64 [R1], R2 ;  /* 0x0000000201007387 */ /* 0x0011e20000100a00 */
[----:B-1----:R-:W-:Y:S01]  /*0c50*/  MOV R4, UR4 ;  /* 0x0000000400047c02 */ /* 0x002fe20008000f00 */
[----:B------:R-:W-:-:S07]  /*0c60*/  IMAD.U32 R5, RZ, RZ, UR5 ;  /* 0x00000005ff057e24 */ /* 0x000fce000f8e00ff */
[----:B------:R-:W-:-:S07]  /*0c70*/  LEPC R20, `(.L_x_9) ;  /* 0x000000001014794e */ /* 0x000fce0000000000 */
[----:B0-2---:R-:W-:Y:S05]  /*0c80*/  CALL.ABS.NOINC R8 ;  /* 0x0000000008007343 */ /* 0x005fea0003c00000 */
.L_x_9:
[----:B------:R-:W-:Y:S05]  /*0c90*/  EXIT ;  /* 0x000000000000794d */ /* 0x000fea0003800000 */
        .weak           $__internal_0_$__cuda_sm20_sqrt_rn_f32_slowpath
        .type           $__internal_0_$__cuda_sm20_sqrt_rn_f32_slowpath,@function
        .size           $__internal_0_$__cuda_sm20_sqrt_rn_f32_slowpath,($__internal_1_$__cuda_sm3x_div_rn_noftz_f32_slowpath - $__internal_0_$__cuda_sm20_sqrt_rn_f32_slowpath)
$__internal_0_$__cuda_sm20_sqrt_rn_f32_slowpath:
[----:B------:R-:W-:-:S13]  /*0ca0*/  LOP3.LUT P0, RZ, R2, 0x7fffffff, RZ, 0xc0, !PT ;  /* 0x7fffffff02ff7812 */ /* 0x000fda000780c0ff */
[----:B------:R-:W-:Y:S01]  /*0cb0*/  @!P0 MOV R3, R2 ;  /* 0x0000000200038202 */ /* 0x000fe20000000f00 */
[----:B------:R-:W-:Y:S06]  /*0cc0*/  @!P0 BRA `(.L_x_10) ;  /* 0x0000000000448947 */ /* 0x000fec0003800000 */
[----:B------:R-:W-:-:S13]  /*0cd0*/  FSETP.GEU.FTZ.AND P0, PT, R2, RZ, PT ;  /* 0x000000ff0200720b */ /* 0x000fda0003f1e000 */
[----:B------:R-:W-:Y:S01]  /*0ce0*/  @!P0 MOV R3, 0x7fffffff ;  /* 0x7fffffff00038802 */ /* 0x000fe20000000f00 */
[----:B------:R-:W-:Y:S06]  /*0cf0*/  @!P0 BRA `(.L_x_10) ;  /* 0x0000000000388947 */ /* 0x000fec0003800000 */
[----:B------:R-:W-:-:S13]  /*0d00*/  FSETP.GTU.FTZ.AND P0, PT, |R2|, +INF , PT ;  /* 0x7f8000000200780b */ /* 0x000fda0003f1c200 */
[----:B------:R-:W-:Y:S01]  /*0d10*/  @P0 FADD.FTZ R3, R2, 1 ;  /* 0x3f80000002030421 */ /* 0x000fe20000010000 */
[----:B------:R-:W-:Y:S06]  /*0d20*/  @P0 BRA `(.L_x_10) ;  /* 0x00000000002c0947 */ /* 0x000fec0003800000 */
[----:B------:R-:W-:-:S13]  /*0d30*/  FSETP.NEU.FTZ.AND P0, PT, |R2|, +INF , PT ;  /* 0x7f8000000200780b */ /* 0x000fda0003f1d200 */
[----:B------:R-:W-:Y:S01]  /*0d40*/  @!P0 MOV R3, R2 ;  /* 0x0000000200038202 */ /* 0x000fe20000000f00 */
[----:B------:R-:W-:Y:S06]  /*0d50*/  @!P0 BRA `(.L_x_10) ;  /* 0x0000000000208947 */ /* 0x000fec0003800000 */
[----:B------:R-:W-:-:S04]  /*0d60*/  FFMA R2, R2, 1.84467440737095516160e+19, RZ ;  /* 0x5f80000002027823 */ /* 0x000fc800000000ff */
[----:B------:R-:W0:Y:S02]  /*0d70*/  MUFU.RSQ R3, R2 ;  /* 0x0000000200037308 */ /* 0x000e240000001400 */
[----:B0-----:R-:W-:Y:S01]  /*0d80*/  FMUL.FTZ R5, R2, R3 ;  /* 0x0000000302057220 */ /* 0x001fe20000410000 */
[----:B------:R-:W-:-:S03]  /*0d90*/  FMUL.FTZ R3, R3, 0.5 ;  /* 0x3f00000003037820 */ /* 0x000fc60000410000 */
[----:B------:R-:W-:-:S04]  /*0da0*/  FADD.FTZ R8, -R5, -RZ ;  /* 0x800000ff05087221 */ /* 0x000fc80000010100 */
[----:B------:R-:W-:-:S04]  /*0db0*/  FFMA R8, R5, R8, R2 ;  /* 0x0000000805087223 */ /* 0x000fc80000000002 */
[----:B------:R-:W-:-:S04]  /*0dc0*/  FFMA R3, R8, R3, R5 ;  /* 0x0000000308037223 */ /* 0x000fc80000000005 */
[----:B------:R-:W-:-:S07]  /*0dd0*/  FMUL.FTZ R3, R3, 2.3283064365386962891e-10 ;  /* 0x2f80000003037820 */ /* 0x000fce0000410000 */
.L_x_10:
[----:B------:R-:W-:Y:S02]  /*0de0*/  IMAD.MOV.U32 R5, RZ, RZ, R3 ;  /* 0x000000ffff057224 */ /* 0x000fe400078e0003 */
[----:B------:R-:W-:Y:S01]  /*0df0*/  HFMA2 R3, -RZ, RZ, 0, 0 ;  /* 0x00000000ff037431 */ /* 0x000fe200000001ff */
[----:B------:R-:W-:-:S04]  /*0e00*/  MOV R2, R9 ;  /* 0x0000000900027202 */ /* 0x000fc80000000f00 */
[----:B------:R-:W-:Y:S05]  /*0e10*/  RET.REL.NODEC R2 `(_Z7computefffffiffffffffffff) ;  /* 0xfffffff002787950 */ /* 0x000fea0003c3ffff */
        .weak           $__internal_1_$__cuda_sm3x_div_rn_noftz_f32_slowpath
        .type           $__internal_1_$__cuda_sm3x_div_rn_noftz_f32_slowpath,@function
        .size           $__internal_1_$__cuda_sm3x_div_rn_noftz_f32_slowpath,(.L_x_21 - $__internal_1_$__cuda_sm3x_div_rn_noftz_f32_slowpath)
$__internal_1_$__cuda_sm3x_div_rn_noftz_f32_slowpath:
[----:B------:R-:W-:Y:S02]  /*0e20*/  SHF.R.U32.HI R11, RZ, 0x17, R3 ;  /* 0x00000017ff0b7819 */ /* 0x000fe40000011603 */
[----:B------:R-:W-:Y:S02]  /*0e30*/  SHF.R.U32.HI R9, RZ, 0x17, R2 ;  /* 0x00000017ff097819 */ /* 0x000fe40000011602 */
[----:B------:R-:W-:Y:S02]  /*0e40*/  LOP3.LUT R11, R11, 0xff, RZ, 0xc0, !PT ;  /* 0x000000ff0b0b7812 */ /* 0x000fe400078ec0ff */
[----:B------:R-:W-:Y:S02]  /*0e50*/  LOP3.LUT R16, R9, 0xff, RZ, 0xc0, !PT ;  /* 0x000000ff09107812 */ /* 0x000fe400078ec0ff */
[----:B------:R-:W-:Y:S02]  /*0e60*/  IADD3 R14, PT, PT, R11, -0x1, RZ ;  /* 0xffffffff0b0e7810 */ /* 0x000fe40007ffe0ff */
[----:B------:R-:W-:Y:S01]  /*0e70*/  MOV R13, R3 ;  /* 0x00000003000d7202 */ /* 0x000fe20000000f00 */
[----:B------:R-:W-:Y:S01]  /*0e80*/  VIADD R12, R16, 0xffffffff ;  /* 0xffffffff100c7836 */ /* 0x000fe20000000000 */
[----:B------:R-:W-:-:S04]  /*0e90*/  ISETP.GT.U32.AND P0, PT, R14, 0xfd, PT ;  /* 0x000000fd0e00780c */ /* 0x000fc80003f04070 */
[----:B------:R-:W-:-:S13]  /*0ea0*/  ISETP.GT.U32.OR P0, PT, R12, 0xfd, P0 ;  /* 0x000000fd0c00780c */ /* 0x000fda0000704470 */
[----:B------:R-:W-:Y:S01]  /*0eb0*/  @!P0 MOV R9, RZ ;  /* 0x000000ff00098202 */ /* 0x000fe20000000f00 */
[----:B------:R-:W-:Y:S06]  /*0ec0*/  @!P0 BRA `(.L_x_11) ;  /* 0x00000000005c8947 */ /* 0x000fec0003800000 */
[----:B------:R-:W-:Y:S02]  /*0ed0*/  FSETP.GTU.FTZ.AND P0, PT, |R2|, +INF , PT ;  /* 0x7f8000000200780b */ /* 0x000fe40003f1c200 */
[----:B------:R-:W-:-:S04]  /*0ee0*/  FSETP.GTU.FTZ.AND P1, PT, |R3|, +INF , PT ;  /* 0x7f8000000300780b */ /* 0x000fc80003f3c200 */
[----:B------:R-:W-:-:S13]  /*0ef0*/  PLOP3.LUT P0, PT, P0, P1, PT, 0xf8, 0x8f ;  /* 0x00000000008f781c */ /* 0x000fda0000703f70 */
[----:B------:R-:W-:Y:S05]  /*0f00*/  @P0 BRA `(.L_x_12) ;  /* 0x0000000400440947 */ /* 0x000fea0003800000 */
[----:B------:R-:W-:-:S13]  /*0f10*/  LOP3.LUT P0, RZ, R13, 0x7fffffff, R2, 0xc8, !PT ;  /* 0x7fffffff0dff7812 */ /* 0x000fda000780c802 */
[----:B------:R-:W-:Y:S05]  /*0f20*/  @!P0 BRA `(.L_x_13) ;  /* 0x0000000400348947 */ /* 0x000fea0003800000 */
[C---:B------:R-:W-:Y:S02]  /*0f30*/  FSETP.NEU.FTZ.AND P3, PT, |R2|.reuse, +INF , PT ;  /* 0x7f8000000200780b */ /* 0x040fe40003f7d200 */
[----:B------:R-:W-:Y:S02]  /*0f40*/  FSETP.NEU.FTZ.AND P1, PT, |R3|, +INF , PT ;  /* 0x7f8000000300780b */ /* 0x000fe40003f3d200 */
[----:B------:R-:W-:-:S11]  /*0f50*/  FSETP.NEU.FTZ.AND P0, PT, |R2|, +INF , PT ;  /* 0x7f8000000200780b */ /* 0x000fd60003f1d200 */
[----:B------:R-:W-:Y:S05]  /*0f60*/  @!P1 BRA !P3, `(.L_x_13) ;  /* 0x0000000400249947 */ /* 0x000fea0005800000 */
[----:B------:R-:W-:-:S04]  /*0f70*/  LOP3.LUT P3, RZ, R2, 0x7fffffff, RZ, 0xc0, !PT ;  /* 0x7fffffff02ff7812 */ /* 0x000fc8000786c0ff */
[----:B------:R-:W-:-:S13]  /*0f80*/  PLOP3.LUT P1, PT, P1, P3, PT, 0x2f, 0xf2 ;  /* 0x0000000000f2781c */ /* 0x000fda0000f26577 */
[----:B------:R-:W-:Y:S05]  /*0f90*/  @P1 BRA `(.L_x_14) ;  /* 0x0000000400101947 */ /* 0x000fea0003800000 */
[----:B------:R-:W-:-:S04]  /*0fa0*/  LOP3.LUT P1, RZ, R13, 0x7fffffff, RZ, 0xc0, !PT ;  /* 0x7fffffff0dff7812 */ /* 0x000fc8000782c0ff */
[----:B------:R-:W-:-:S13]  /*0fb0*/  PLOP3.LUT P0, PT, P0, P1, PT, 0x2f, 0xf2 ;  /* 0x0000000000f2781c */ /* 0x000fda0000702577 */
[----:B------:R-:W-:Y:S05]  /*0fc0*/  @P0 BRA `(.L_x_15) ;  /* 0x0000000000f80947 */ /* 0x000fea0003800000 */
[----:B------:R-:W-:Y:S02]  /*0fd0*/  ISETP.GE.AND P0, PT, R12, RZ, PT ;  /* 0x000000ff0c00720c */ /* 0x000fe40003f06270 */
[----:B------:R-:W-:-:S11]  /*0fe0*/  ISETP.GE.AND P1, PT, R14, RZ, PT ;  /* 0x000000ff0e00720c */ /* 0x000fd60003f26270 */
[----:B------:R-:W-:Y:S01]  /*0ff0*/  @P0 MOV R9, RZ ;  /* 0x000000ff00090202 */ /* 0x000fe20000000f00 */
[----:B------:R-:W-:Y:S02]  /*1000*/  @!P0 IMAD.MOV.U32 R9, RZ, RZ, -0x40 ;  /* 0xffffffc0ff098424 */ /* 0x000fe400078e00ff */
[----:B------:R-:W-:Y:S01]  /*1010*/  @!P0 FFMA R2, R2, 1.84467440737095516160e+19, RZ ;  /* 0x5f80000002028823 */ /* 0x000fe200000000ff */
[----:B------:R-:W-:Y:S02]  /*1020*/  @!P1 FFMA R13, R3, 1.84467440737095516160e+19, RZ ;  /* 0x5f800000030d9823 */ /* 0x000fe400000000ff */
[----:B------:R-:W-:-:S07]  /*1030*/  @!P1 IADD3 R9, PT, PT, R9, 0x40, RZ ;  /* 0x0000004009099810 */ /* 0x000fce0007ffe0ff */
.L_x_11:
[----:B------:R-:W-:-:S04]  /*1040*/  LEA R12, R11, 0xc0800000, 0x17 ;  /* 0xc08000000b0c7811 */ /* 0x000fc800078eb8ff */
[----:B------:R-:W-:Y:S02]  /*1050*/  IADD3 R13, PT, PT, -R12, R13, RZ ;  /* 0x0000000d0c0d7210 */ /* 0x000fe40007ffe1ff */
[----:B------:R-:W-:Y:S02]  /*1060*/  IADD3 R12, PT, PT, R16, -0x7f, RZ ;  /* 0xffffff81100c7810 */ /* 0x000fe40007ffe0ff */
[----:B------:R-:W0:Y:S01]  /*1070*/  MUFU.RCP R14, R13 ;  /* 0x0000000d000e7308 */ /* 0x000e220000001000 */
[----:B------:R-:W-:Y:S02]  /*1080*/  FADD.FTZ R15, -R13, -RZ ;  /* 0x800000ff0d0f7221 */ /* 0x000fe40000010100 */
[C---:B------:R-:W-:Y:S01]  /*1090*/  IMAD R2, R12.reuse, -0x800000, R2 ;  /* 0xff8000000c027824 */ /* 0x040fe200078e0202 */
[----:B------:R-:W-:-:S05]  /*10a0*/  IADD3 R12, PT, PT, R12, 0x7f, -R11 ;  /* 0x0000007f0c0c7810 */ /* 0x000fca0007ffe80b */
[----:B------:R-:W-:Y:S02]  /*10b0*/  IMAD.IADD R12, R12, 0x1, R9 ;  /* 0x000000010c0c7824 */ /* 0x000fe400078e0209 */
[----:B0-----:R-:W-:-:S04]  /*10c0*/  FFMA R17, R14, R15, 1 ;  /* 0x3f8000000e117423 */ /* 0x001fc8000000000f */
[----:B------:R-:W-:-:S04]  /*10d0*/  FFMA R19, R14, R17, R14 ;  /* 0x000000110e137223 */ /* 0x000fc8000000000e */
[----:B------:R-:W-:-:S04]  /*10e0*/  FFMA R14, R2, R19, RZ ;  /* 0x00000013020e7223 */ /* 0x000fc800000000ff */
[----:B------:R-:W-:-:S04]  /*10f0*/  FFMA R17, R15, R14, R2 ;  /* 0x0000000e0f117223 */ /* 0x000fc80000000002 */
[----:B------:R-:W-:-:S04]  /*1100*/  FFMA R14, R19, R17, R14 ;  /* 0x00000011130e7223 */ /* 0x000fc8000000000e */
[----:B------:R-:W-:-:S04]  /*1110*/  FFMA R15, R15, R14, R2 ;  /* 0x0000000e0f0f7223 */ /* 0x000fc80000000002 */
[----:B------:R-:W-:-:S05]  /*1120*/  FFMA R2, R19, R15, R14 ;  /* 0x0000000f13027223 */ /* 0x000fca000000000e */
[----:B------:R-:W-:-:S04]  /*1130*/  SHF.R.U32.HI R11, RZ, 0x17, R2 ;  /* 0x00000017ff0b7819 */ /* 0x000fc80000011602 */
[----:B------:R-:W-:-:S04]  /*1140*/  LOP3.LUT R11, R11, 0xff, RZ, 0xc0, !PT ;  /* 0x000000ff0b0b7812 */ /* 0x000fc800078ec0ff */
[----:B------:R-:W-:-:S04]  /*1150*/  IADD3 R13, PT, PT, R11, R12, RZ ;  /* 0x0000000c0b0d7210 */ /* 0x000fc80007ffe0ff */
[----:B------:R-:W-:-:S04]  /*1160*/  IADD3 R9, PT, PT, R13, -0x1, RZ ;  /* 0xffffffff0d097810 */ /* 0x000fc80007ffe0ff */
[----:B------:R-:W-:-:S13]  /*1170*/  ISETP.GE.U32.AND P0, PT, R9, 0xfe, PT ;  /* 0x000000fe0900780c */ /* 0x000fda0003f06070 */
[----:B------:R-:W-:Y:S05]  /*1180*/  @!P0 BRA `(.L_x_16) ;  /* 0x0000000000808947 */ /* 0x000fea0003800000 */
[----:B------:R-:W-:-:S13]  /*1190*/  ISETP.GT.AND P0, PT, R13, 0xfe, PT ;  /* 0x000000fe0d00780c */ /* 0x000fda0003f04270 */
[----:B------:R-:W-:Y:S05]  /*11a0*/  @P0 BRA `(.L_x_17) ;  /* 0x00000000006c0947 */ /* 0x000fea0003800000 */
[----:B------:R-:W-:-:S13]  /*11b0*/  ISETP.GE.AND P0, PT, R13, 0x1, PT ;  /* 0x000000010d00780c */ /* 0x000fda0003f06270 */
[----:B------:R-:W-:Y:S05]  /*11c0*/  @P0 BRA `(.L_x_18) ;  /* 0x0000000000980947 */ /* 0x000fea0003800000 */
[----:B------:R-:W-:Y:S02]  /*11d0*/  ISETP.GE.AND P0, PT, R13, -0x18, PT ;  /* 0xffffffe80d00780c */ /* 0x000fe40003f06270 */
[----:B------:R-:W-:-:S11]  /*11e0*/  LOP3.LUT R2, R2, 0x80000000, RZ, 0xc0, !PT ;  /* 0x8000000002027812 */ /* 0x000fd600078ec0ff */
[----:B------:R-:W-:Y:S05]  /*11f0*/  @!P0 BRA `(.L_x_18) ;  /* 0x00000000008c8947 */ /* 0x000fea0003800000 */
[CCC-:B------:R-:W-:Y:S01]  /*1200*/  FFMA.RZ R9, R19.reuse, R15.reuse, R14.reuse ;  /* 0x0000000f13097223 */ /* 0x1c0fe2000000c00e */
[-CC-:B------:R-:W-:Y:S01]  /*1210*/  FFMA.RM R12, R19, R15.reuse, R14.reuse ;  /* 0x0000000f130c7223 */ /* 0x180fe2000000400e */
[C---:B------:R-:W-:Y:S02]  /*1220*/  ISETP.NE.AND P3, PT, R13.reuse, RZ, PT ;  /* 0x000000ff0d00720c */ /* 0x040fe40003f65270 */
[----:B------:R-:W-:Y:S02]  /*1230*/  ISETP.NE.AND P1, PT, R13, RZ, PT ;  /* 0x000000ff0d00720c */ /* 0x000fe40003f25270 */
[----:B------:R-:W-:Y:S01]  /*1240*/  LOP3.LUT R11, R9, 0x7fffff, RZ, 0xc0, !PT ;  /* 0x007fffff090b7812 */ /* 0x000fe200078ec0ff */
[----:B------:R-:W-:Y:S01]  /*1250*/  FFMA.RP R9, R19, R15, R14 ;  /* 0x0000000f13097223 */ /* 0x000fe2000000800e */
[----:B------:R-:W-:Y:S01]  /*1260*/  IADD3 R14, PT, PT, R13, 0x20, RZ ;  /* 0x000000200d0e7810 */ /* 0x000fe20007ffe0ff */
[----:B------:R-:W-:Y:S01]  /*1270*/  IMAD.MOV R13, RZ, RZ, -R13 ;  /* 0x000000ffff0d7224 */ /* 0x000fe200078e0a0d */
[----:B------:R-:W-:-:S02]  /*1280*/  LOP3.LUT R11, R11, 0x800000, RZ, 0xfc, !PT ;  /* 0x008000000b0b7812 */ /* 0x000fc400078efcff */
[----:B------:R-:W-:Y:S02]  /*1290*/  FSETP.NEU.FTZ.AND P0, PT, R9, R12, PT ;  /* 0x0000000c0900720b */ /* 0x000fe40003f1d000 */
[----:B------:R-:W-:Y:S02]  /*12a0*/  SHF.L.U32 R14, R11, R14, RZ ;  /* 0x0000000e0b0e7219 */ /* 0x000fe400000006ff */
[----:B------:R-:W-:Y:S02]  /*12b0*/  SEL R12, R13, RZ, P3 ;  /* 0x000000ff0d0c7207 */ /* 0x000fe40001800000 */
[----:B------:R-:W-:Y:S02]  /*12c0*/  ISETP.NE.AND P1, PT, R14, RZ, P1 ;  /* 0x000000ff0e00720c */ /* 0x000fe40000f25270 */
[----:B------:R-:W-:Y:S02]  /*12d0*/  SHF.R.U32.HI R12, RZ, R12, R11 ;  /* 0x0000000cff0c7219 */ /* 0x000fe4000001160b */
[----:B------:R-:W-:-:S02]  /*12e0*/  PLOP3.LUT P0, PT, P0, P1, PT, 0xf8, 0x8f ;  /* 0x00000000008f781c */ /* 0x000fc40000703f70 */
[----:B------:R-:W-:Y:S02]  /*12f0*/  SHF.R.U32.HI R14, RZ, 0x1, R12 ;  /* 0x00000001ff0e7819 */ /* 0x000fe4000001160c */
[----:B------:R-:W-:-:S04]  /*1300*/  SEL R9, RZ, 0x1, !P0 ;  /* 0x00000001ff097807 */ /* 0x000fc80004000000 */
[----:B------:R-:W-:-:S04]  /*1310*/  LOP3.LUT R9, R9, 0x1, R14, 0xf8, !PT ;  /* 0x0000000109097812 */ /* 0x000fc800078ef80e */
[----:B------:R-:W-:-:S04]  /*1320*/  LOP3.LUT R9, R9, R12, RZ, 0xc0, !PT ;  /* 0x0000000c09097212 */ /* 0x000fc800078ec0ff */
[----:B------:R-:W-:-:S04]  /*1330*/  IADD3 R9, PT, PT, R14, R9, RZ ;  /* 0x000000090e097210 */ /* 0x000fc80007ffe0ff */
[----:B------:R-:W-:Y:S01]  /*1340*/  LOP3.LUT R2, R9, R2, RZ, 0xfc, !PT ;  /* 0x0000000209027212 */ /* 0x000fe200078efcff */
[----:B------:R-:W-:Y:S06]  /*1350*/  BRA `(.L_x_18) ;  /* 0x0000000000347947 */ /* 0x000fec0003800000 */
.L_x_17:
[----:B------:R-:W-:-:S04]  /*1360*/  LOP3.LUT R2, R2, 0x80000000, RZ, 0xc0, !PT ;  /* 0x8000000002027812 */ /* 0x000fc800078ec0ff */
[----:B------:R-:W-:Y:S01]  /*1370*/  LOP3.LUT R2, R2, 0x7f800000, RZ, 0xfc, !PT ;  /* 0x7f80000002027812 */ /* 0x000fe200078efcff */
[----:B------:R-:W-:Y:S06]  /*1380*/  BRA `(.L_x_18) ;  /* 0x0000000000287947 */ /* 0x000fec0003800000 */
.L_x_16:
[----:B------:R-:W-:Y:S01]  /*1390*/  LEA R2, R12, R2, 0x17 ;  /* 0x000000020c027211 */ /* 0x000fe200078eb8ff */
[----:B------:R-:W-:Y:S06]  /*13a0*/  BRA `(.L_x_18) ;  /* 0x0000000000207947 */ /* 0x000fec0003800000 */
.L_x_15:
[----:B------:R-:W-:-:S04]  /*13b0*/  LOP3.LUT R2, R13, 0x80000000, R2, 0x48, !PT ;  /* 0x800000000d027812 */ /* 0x000fc800078e4802 */
[----:B------:R-:W-:Y:S01]  /*13c0*/  LOP3.LUT R2, R2, 0x7f800000, RZ, 0xfc, !PT ;  /* 0x7f80000002027812 */ /* 0x000fe200078efcff */
[----:B------:R-:W-:Y:S06]  /*13d0*/  BRA `(.L_x_18) ;  /* 0x0000000000147947 */ /* 0x000fec0003800000 */
.L_x_14:
[----:B------:R-:W-:Y:S01]  /*13e0*/  LOP3.LUT R2, R13, 0x80000000, R2, 0x48, !PT ;  /* 0x800000000d027812 */ /* 0x000fe200078e4802 */
[----:B------:R-:W-:Y:S06]  /*13f0*/  BRA `(.L_x_18) ;  /* 0x00000000000c7947 */ /* 0x000fec0003800000 */
.L_x_13:
[----:B------:R-:W0:Y:S01]  /*1400*/  MUFU.RSQ R2, -QNAN ;  /* 0xffc0000000027908 */ /* 0x000e220000001400 */
[----:B------:R-:W-:Y:S05]  /*1410*/  BRA `(.L_x_18) ;  /* 0x0000000000047947 */ /* 0x000fea0003800000 */
.L_x_12:
[----:B------:R-:W-:-:S07]  /*1420*/  FADD.FTZ R2, R2, R3 ;  /* 0x0000000302027221 */ /* 0x000fce0000010000 */
.L_x_18:
[----:B------:R-:W-:-:S04]  /*1430*/  HFMA2 R11, -RZ, RZ, 0, 0 ;  /* 0x00000000ff0b7431 */ /* 0x000fc800000001ff */
[----:B0-----:R-:W-:Y:S05]  /*1440*/  RET.REL.NODEC R10 `(_Z7computefffffiffffffffffff) ;  /* 0xffffffe80aec7950 */ /* 0x001fea0003c3ffff */
.L_x_19:
[----:B------:R-:W-:-:S00]  /*1450*/  BRA `(.L_x_19) ;  /* 0xfffffffc00fc7947 */ /* 0x000fc0000383ffff */
[----:B------:R-:W-:-:S00]  /*1460*/  NOP ;  /* 0x0000000000007918 */ /* 0x000fc00000000000 */
        /* <DEDUP_REMOVED lines=9> */
.L_x_21:


//--------------------- .nv.global.init           --------------------------
	.section	.nv.global.init,"aw",@progbits
.nv.global.init:
	.type		$str,@object
	.size		$str,(.L_0 - $str)
$str:
        /*0000*/ 	.byte	0x25, 0x2e, 0x31, 0x37, 0x67, 0x0a, 0x00
.L_0:


//--------------------- .nv.shared.reserved.0     --------------------------
	.section	.nv.shared.reserved.0,"aw",@nobits
	.weak		__nv_reservedSMEM_offset_0_alias
	.size		__nv_reservedSMEM_offset_0_alias, 0, 64
	.other		__nv_reservedSMEM_offset_0_alias,@"STO_CUDA_RESERVED_SHARED STV_DEFAULT"
__nv_reservedSMEM_offset_0_alias:
	.zero		0
	.zero		64


//--------------------- .nv.constant0._Z7computefffffiffffffffffff --------------------------
	.section	.nv.constant0._Z7computefffffiffffffffffff,"a",@progbits
	.sectionflags	@""
	.align	4
.nv.constant0._Z7computefffffiffffffffffff:
	.zero		968


//--------------------- SYMBOLS --------------------------

	.type		.nv.reservedSmem.offset0,@object
	.size		.nv.reservedSmem.offset0,0x4
	.type		vprintf,@function
